//
// Generated by NVIDIA NVVM Compiler
//
// Compiler Build ID: CL-36424714
// Cuda compilation tools, release 13.0, V13.0.88
// Based on NVVM 20.0.0
//

.version 9.0
.target sm_100
.address_size 64

	// .globl	_Z13setRowReadRowPi
// _ZZ13setRowReadRowPiE4tile has been demoted
// _ZZ13setColReadColPiE4tile has been demoted
// _ZZ13setRowReadColPiE4tile has been demoted
// _ZZ16setRowReadColPadPiE4tile has been demoted
.extern .shared .align 16 .b8 tile[];

.visible .entry _Z13setRowReadRowPi(
	.param .u64 .ptr .align 1 _Z13setRowReadRowPi_param_0
)
{
	.reg .b32 	%r<11>;
	.reg .b64 	%rd<5>;
	// demoted variable
	.shared .align 4 .b8 _ZZ13setRowReadRowPiE4tile[2048];
	ld.param.u64 	%rd1, [_Z13setRowReadRowPi_param_0];
	cvta.to.global.u64 	%rd2, %rd1;
	mov.u32 	%r1, %ntid.x;
	mov.u32 	%r2, %tid.y;
	mov.u32 	%r3, %tid.x;
	mad.lo.s32 	%r4, %r1, %r2, %r3;
	shl.b32 	%r5, %r2, 7;
	mov.u32 	%r6, _ZZ13setRowReadRowPiE4tile;
	add.s32 	%r7, %r6, %r5;
	shl.b32 	%r8, %r3, 2;
	add.s32 	%r9, %r7, %r8;
	st.shared.u32 	[%r9], %r4;
	bar.sync 	0;
	ld.shared.u32 	%r10, [%r9];
	mul.wide.u32 	%rd3, %r4, 4;
	add.s64 	%rd4, %rd2, %rd3;
	st.global.u32 	[%rd4], %r10;
	ret;

}
	// .globl	_Z13setColReadColPi
.visible .entry _Z13setColReadColPi(
	.param .u64 .ptr .align 1 _Z13setColReadColPi_param_0
)
{
	.reg .b32 	%r<11>;
	.reg .b64 	%rd<5>;
	// demoted variable
	.shared .align 4 .b8 _ZZ13setColReadColPiE4tile[2048];
	ld.param.u64 	%rd1, [_Z13setColReadColPi_param_0];
	cvta.to.global.u64 	%rd2, %rd1;
	mov.u32 	%r1, %ntid.x;
	mov.u32 	%r2, %tid.y;
	mov.u32 	%r3, %tid.x;
	mad.lo.s32 	%r4, %r1, %r2, %r3;
	shl.b32 	%r5, %r3, 6;
	mov.u32 	%r6, _ZZ13setColReadColPiE4tile;
	add.s32 	%r7, %r6, %r5;
	shl.b32 	%r8, %r2, 2;
	add.s32 	%r9, %r7, %r8;
	st.shared.u32 	[%r9], %r4;
	bar.sync 	0;
	ld.shared.u32 	%r10, [%r9];
	mul.wide.u32 	%rd3, %r4, 4;
	add.s64 	%rd4, %rd2, %rd3;
	st.global.u32 	[%rd4], %r10;
	ret;

}
	// .globl	_Z13setRowReadColPi
.visible .entry _Z13setRowReadColPi(
	.param .u64 .ptr .align 1 _Z13setRowReadColPi_param_0
)
{
	.reg .b32 	%r<19>;
	.reg .b64 	%rd<5>;
	// demoted variable
	.shared .align 4 .b8 _ZZ13setRowReadColPiE4tile[2048];
	ld.param.u64 	%rd1, [_Z13setRowReadColPi_param_0];
	cvta.to.global.u64 	%rd2, %rd1;
	mov.u32 	%r1, %ntid.x;
	mov.u32 	%r2, %tid.y;
	mov.u32 	%r3, %tid.x;
	mad.lo.s32 	%r4, %r1, %r2, %r3;
	mov.u32 	%r5, %ntid.y;
	div.u32 	%r6, %r4, %r5;
	mul.lo.s32 	%r7, %r6, %r5;
	sub.s32 	%r8, %r4, %r7;
	shl.b32 	%r9, %r2, 7;
	mov.u32 	%r10, _ZZ13setRowReadColPiE4tile;
	add.s32 	%r11, %r10, %r9;
	shl.b32 	%r12, %r3, 2;
	add.s32 	%r13, %r11, %r12;
	st.shared.u32 	[%r13], %r4;
	bar.sync 	0;
	shl.b32 	%r14, %r8, 7;
	add.s32 	%r15, %r10, %r14;
	shl.b32 	%r16, %r6, 2;
	add.s32 	%r17, %r15, %r16;
	ld.shared.u32 	%r18, [%r17];
	mul.wide.u32 	%rd3, %r4, 4;
	add.s64 	%rd4, %rd2, %rd3;
	st.global.u32 	[%rd4], %r18;
	ret;

}
	// .globl	_Z16setRowReadColDynPi
.visible .entry _Z16setRowReadColDynPi(
	.param .u64 .ptr .align 1 _Z16setRowReadColDynPi_param_0
)
{
	.reg .b32 	%r<16>;
	.reg .b64 	%rd<5>;

	ld.param.u64 	%rd1, [_Z16setRowReadColDynPi_param_0];
	cvta.to.global.u64 	%rd2, %rd1;
	mov.u32 	%r1, %ntid.x;
	mov.u32 	%r2, %tid.y;
	mov.u32 	%r3, %tid.x;
	mad.lo.s32 	%r4, %r1, %r2, %r3;
	mov.u32 	%r5, %ntid.y;
	div.u32 	%r6, %r4, %r5;
	mul.lo.s32 	%r7, %r6, %r5;
	sub.s32 	%r8, %r4, %r7;
	mad.lo.s32 	%r9, %r8, %r1, %r6;
	shl.b32 	%r10, %r4, 2;
	mov.u32 	%r11, tile;
	add.s32 	%r12, %r11, %r10;
	st.shared.u32 	[%r12], %r4;
	bar.sync 	0;
	shl.b32 	%r13, %r9, 2;
	add.s32 	%r14, %r11, %r13;
	ld.shared.u32 	%r15, [%r14];
	mul.wide.u32 	%rd3, %r4, 4;
	add.s64 	%rd4, %rd2, %rd3;
	st.global.u32 	[%rd4], %r15;
	ret;

}
	// .globl	_Z16setRowReadColPadPi
.visible .entry _Z16setRowReadColPadPi(
	.param .u64 .ptr .align 1 _Z16setRowReadColPadPi_param_0
)
{
	.reg .b32 	%r<17>;
	.reg .b64 	%rd<5>;
	// demoted variable
	.shared .align 4 .b8 _ZZ16setRowReadColPadPiE4tile[2112];
	ld.param.u64 	%rd1, [_Z16setRowReadColPadPi_param_0];
	cvta.to.global.u64 	%rd2, %rd1;
	mov.u32 	%r1, %ntid.x;
	mov.u32 	%r2, %tid.y;
	mov.u32 	%r3, %tid.x;
	mad.lo.s32 	%r4, %r1, %r2, %r3;
	mov.u32 	%r5, %ntid.y;
	div.u32 	%r6, %r4, %r5;
	mul.lo.s32 	%r7, %r6, %r5;
	sub.s32 	%r8, %r4, %r7;
	mov.u32 	%r9, _ZZ16setRowReadColPadPiE4tile;
	mad.lo.s32 	%r10, %r2, 132, %r9;
	shl.b32 	%r11, %r3, 2;
	add.s32 	%r12, %r10, %r11;
	st.shared.u32 	[%r12], %r4;
	bar.sync 	0;
	mad.lo.s32 	%r13, %r8, 132, %r9;
	shl.b32 	%r14, %r6, 2;
	add.s32 	%r15, %r13, %r14;
	ld.shared.u32 	%r16, [%r15];
	mul.wide.u32 	%rd3, %r4, 4;
	add.s64 	%rd4, %rd2, %rd3;
	st.global.u32 	[%rd4], %r16;
	ret;

}
	// .globl	_Z19setRowReadColDynPadPi
.visible .entry _Z19setRowReadColDynPadPi(
	.param .u64 .ptr .align 1 _Z19setRowReadColDynPadPi_param_0
)
{
	.reg .b32 	%r<18>;
	.reg .b64 	%rd<5>;

	ld.param.u64 	%rd1, [_Z19setRowReadColDynPadPi_param_0];
	cvta.to.global.u64 	%rd2, %rd1;
	mov.u32 	%r1, %ntid.x;
	mov.u32 	%r2, %tid.y;
	mov.u32 	%r3, %tid.x;
	mad.lo.s32 	%r4, %r1, %r2, %r3;
	mov.u32 	%r5, %ntid.y;
	div.u32 	%r6, %r4, %r5;
	mul.lo.s32 	%r7, %r6, %r5;
	sub.s32 	%r8, %r4, %r7;
	add.s32 	%r9, %r4, %r2;
	mad.lo.s32 	%r10, %r8, %r1, %r8;
	add.s32 	%r11, %r10, %r6;
	shl.b32 	%r12, %r9, 2;
	mov.u32 	%r13, tile;
	add.s32 	%r14, %r13, %r12;
	st.shared.u32 	[%r14], %r4;
	bar.sync 	0;
	shl.b32 	%r15, %r11, 2;
	add.s32 	%r16, %r13, %r15;
	ld.shared.u32 	%r17, [%r16];
	mul.wide.u32 	%rd3, %r4, 4;
	add.s64 	%rd4, %rd2, %rd3;
	st.global.u32 	[%rd4], %r17;
	ret;

}


// ===== COMPILED SASS (sm_100) =====

	.target	sm_100

	.elftype	@"ET_EXEC"


//--------------------- .note.nv.tkinfo           --------------------------
	.section	.note.nv.tkinfo,"",@"SHT_NOTE"
	.sectionflags	@"SHF_NOTE_NV_TKINFO"
	.tkinfo
        /*0018*/ 	.word	0x00000002
        /*0030*/ 	.string	""
        /*0030*/ 	.string	"ptxas"
        /*0030*/ 	.string	"Cuda compilation tools, release 13.0, V13.0.88"
        /*0030*/ 	.string	"Build cuda_13.0.r13.0/compiler.36424714_0"
        /*0030*/ 	.string	"-arch sm_100 -m 64 "



//--------------------- .note.nv.cuinfo           --------------------------
	.section	.note.nv.cuinfo,"",@"SHT_NOTE"
	.sectionflags	@"SHF_NOTE_NV_CUINFO"
        /*0018*/ 	.short	0x0002
        /*001a*/ 	.short	0x0064
        /*001c*/ 	.short	0x0082
	.zero		2


//--------------------- .nv.info                  --------------------------
	.section	.nv.info,"",@"SHT_CUDA_INFO"
	.align	4


	//----- nvinfo : EIATTR_REGCOUNT
	.align		4
        /*0000*/ 	.byte	0x04, 0x2f
        /*0002*/ 	.short	(.L_1 - .L_0)
	.align		4
.L_0:
        /*0004*/ 	.word	index@(_Z13setRowReadRowPi)
        /*0008*/ 	.word	0x0000000a


	//----- nvinfo : EIATTR_FRAME_SIZE
	.align		4
.L_1:
        /*000c*/ 	.byte	0x04, 0x11
        /*000e*/ 	.short	(.L_3 - .L_2)
	.align		4
.L_2:
        /*0010*/ 	.word	index@(_Z13setRowReadRowPi)
        /*0014*/ 	.word	0x00000000


	//----- nvinfo : EIATTR_REGCOUNT
	.align		4
.L_3:
        /*0018*/ 	.byte	0x04, 0x2f
        /*001a*/ 	.short	(.L_5 - .L_4)
	.align		4
.L_4:
        /*001c*/ 	.word	index@(_Z13setColReadColPi)
        /*0020*/ 	.word	0x0000000a


	//----- nvinfo : EIATTR_FRAME_SIZE
	.align		4
.L_5:
        /*0024*/ 	.byte	0x04, 0x11
        /*0026*/ 	.short	(.L_7 - .L_6)
	.align		4
.L_6:
        /*0028*/ 	.word	index@(_Z13setColReadColPi)
        /*002c*/ 	.word	0x00000000


	//----- nvinfo : EIATTR_REGCOUNT
	.align		4
.L_7:
        /*0030*/ 	.byte	0x04, 0x2f
        /*0032*/ 	.short	(.L_9 - .L_8)
	.align		4
.L_8:
        /*0034*/ 	.word	index@(_Z13setRowReadColPi)
        /*0038*/ 	.word	0x0000000a


	//----- nvinfo : EIATTR_FRAME_SIZE
	.align		4
.L_9:
        /*003c*/ 	.byte	0x04, 0x11
        /*003e*/ 	.short	(.L_11 - .L_10)
	.align		4
.L_10:
        /*0040*/ 	.word	index@(_Z13setRowReadColPi)
        /*0044*/ 	.word	0x00000000


	//----- nvinfo : EIATTR_REGCOUNT
	.align		4
.L_11:
        /*0048*/ 	.byte	0x04, 0x2f
        /*004a*/ 	.short	(.L_13 - .L_12)
	.align		4
.L_12:
        /*004c*/ 	.word	index@(_Z16setRowReadColDynPi)
        /*0050*/ 	.word	0x0000000a


	//----- nvinfo : EIATTR_FRAME_SIZE
	.align		4
.L_13:
        /*0054*/ 	.byte	0x04, 0x11
        /*0056*/ 	.short	(.L_15 - .L_14)
	.align		4
.L_14:
        /*0058*/ 	.word	index@(_Z16setRowReadColDynPi)
        /*005c*/ 	.word	0x00000000


	//----- nvinfo : EIATTR_REGCOUNT
	.align		4
.L_15:
        /*0060*/ 	.byte	0x04, 0x2f
        /*0062*/ 	.short	(.L_17 - .L_16)
	.align		4
.L_16:
        /*0064*/ 	.word	index@(_Z16setRowReadColPadPi)
        /*0068*/ 	.word	0x0000000a


	//----- nvinfo : EIATTR_FRAME_SIZE
	.align		4
.L_17:
        /*006c*/ 	.byte	0x04, 0x11
        /*006e*/ 	.short	(.L_19 - .L_18)
	.align		4
.L_18:
        /*0070*/ 	.word	index@(_Z16setRowReadColPadPi)
        /*0074*/ 	.word	0x00000000


	//----- nvinfo : EIATTR_REGCOUNT
	.align		4
.L_19:
        /*0078*/ 	.byte	0x04, 0x2f
        /*007a*/ 	.short	(.L_21 - .L_20)
	.align		4
.L_20:
        /*007c*/ 	.word	index@(_Z19setRowReadColDynPadPi)
        /*0080*/ 	.word	0x0000000a


	//----- nvinfo : EIATTR_FRAME_SIZE
	.align		4
.L_21:
        /*0084*/ 	.byte	0x04, 0x11
        /*0086*/ 	.short	(.L_23 - .L_22)
	.align		4
.L_22:
        /*0088*/ 	.word	index@(_Z19setRowReadColDynPadPi)
        /*008c*/ 	.word	0x00000000


	//----- nvinfo : EIATTR_MIN_STACK_SIZE
	.align		4
.L_23:
        /*0090*/ 	.byte	0x04, 0x12
        /*0092*/ 	.short	(.L_25 - .L_24)
	.align		4
.L_24:
        /*0094*/ 	.word	index@(_Z19setRowReadColDynPadPi)
        /*0098*/ 	.word	0x00000000


	//----- nvinfo : EIATTR_MIN_STACK_SIZE
	.align		4
.L_25:
        /*009c*/ 	.byte	0x04, 0x12
        /*009e*/ 	.short	(.L_27 - .L_26)
	.align		4
.L_26:
        /*00a0*/ 	.word	index@(_Z16setRowReadColPadPi)
        /*00a4*/ 	.word	0x00000000


	//----- nvinfo : EIATTR_MIN_STACK_SIZE
	.align		4
.L_27:
        /*00a8*/ 	.byte	0x04, 0x12
        /*00aa*/ 	.short	(.L_29 - .L_28)
	.align		4
.L_28:
        /*00ac*/ 	.word	index@(_Z16setRowReadColDynPi)
        /*00b0*/ 	.word	0x00000000


	//----- nvinfo : EIATTR_MIN_STACK_SIZE
	.align		4
.L_29:
        /*00b4*/ 	.byte	0x04, 0x12
        /*00b6*/ 	.short	(.L_31 - .L_30)
	.align		4
.L_30:
        /*00b8*/ 	.word	index@(_Z13setRowReadColPi)
        /*00bc*/ 	.word	0x00000000


	//----- nvinfo : EIATTR_MIN_STACK_SIZE
	.align		4
.L_31:
        /*00c0*/ 	.byte	0x04, 0x12
        /*00c2*/ 	.short	(.L_33 - .L_32)
	.align		4
.L_32:
        /*00c4*/ 	.word	index@(_Z13setColReadColPi)
        /*00c8*/ 	.word	0x00000000


	//----- nvinfo : EIATTR_MIN_STACK_SIZE
	.align		4
.L_33:
        /*00cc*/ 	.byte	0x04, 0x12
        /*00ce*/ 	.short	(.L_35 - .L_34)
	.align		4
.L_34:
        /*00d0*/ 	.word	index@(_Z13setRowReadRowPi)
        /*00d4*/ 	.word	0x00000000
.L_35:


//--------------------- .nv.compat                --------------------------
	.section	.nv.compat,"",@"SHT_CUDA_COMPAT_INFO"
	.align	4
        /*0000*/ 	.byte	0x02, 0x09, 0x00, 0x00, 0x02, 0x02, 0x01, 0x00, 0x02, 0x05, 0x05, 0x00, 0x03, 0x07, 0x01, 0x01
        /*0010*/ 	.byte	0x02, 0x03, 0x00, 0x00, 0x02, 0x06, 0x01, 0x00, 0x04, 0x0b, 0x08, 0x00, 0x09, 0x00, 0x00, 0x00
        /*0020*/ 	.byte	0x00, 0x00, 0x00, 0x00


//--------------------- .nv.info._Z19setRowReadColDynPadPi --------------------------
	.section	.nv.info._Z19setRowReadColDynPadPi,"",@"SHT_CUDA_INFO"
	.sectionflags	@""
	.align	4


	//----- nvinfo : EIATTR_CUDA_API_VERSION
	.align		4
        /*0000*/ 	.byte	0x04, 0x37
        /*0002*/ 	.short	(.L_37 - .L_36)
.L_36:
        /*0004*/ 	.word	0x00000082


	//----- nvinfo : EIATTR_KPARAM_INFO
	.align		4
.L_37:
        /*0008*/ 	.byte	0x04, 0x17
        /*000a*/ 	.short	(.L_39 - .L_38)
.L_38:
        /*000c*/ 	.word	0x00000000
        /*0010*/ 	.short	0x0000
        /*0012*/ 	.short	0x0000
        /*0014*/ 	.byte	0x00, 0xf5, 0x21, 0x00


	//----- nvinfo : EIATTR_SPARSE_MMA_MASK
	.align		4
.L_39:
        /*0018*/ 	.byte	0x03, 0x50
        /*001a*/ 	.short	0x0000


	//----- nvinfo : EIATTR_MAXREG_COUNT
	.align		4
        /*001c*/ 	.byte	0x03, 0x1b
        /*001e*/ 	.short	0x00ff


	//----- nvinfo : EIATTR_NUM_BARRIERS
	.align		4
        /*0020*/ 	.byte	0x02, 0x4c
        /*0022*/ 	.byte	0x01
	.zero		1


	//----- nvinfo : EIATTR_MERCURY_ISA_VERSION
	.align		4
        /*0024*/ 	.byte	0x03, 0x5f
        /*0026*/ 	.short	0x0101


	//----- nvinfo : EIATTR_VRC_CTA_INIT_COUNT
	.align		4
        /*0028*/ 	.byte	0x02, 0x4a
	.zero		1
	.zero		1


	//----- nvinfo : EIATTR_EXIT_INSTR_OFFSETS
	.align		4
        /*002c*/ 	.byte	0x04, 0x1c
        /*002e*/ 	.short	(.L_41 - .L_40)


	//   ....[0]....
.L_40:
        /*0030*/ 	.word	0x00000290


	//----- nvinfo : EIATTR_CBANK_PARAM_SIZE
	.align		4
.L_41:
        /*0034*/ 	.byte	0x03, 0x19
        /*0036*/ 	.short	0x0008


	//----- nvinfo : EIATTR_PARAM_CBANK
	.align		4
        /*0038*/ 	.byte	0x04, 0x0a
        /*003a*/ 	.short	(.L_43 - .L_42)
	.align		4
.L_42:
        /*003c*/ 	.word	index@(.nv.constant0._Z19setRowReadColDynPadPi)
        /*0040*/ 	.short	0x0380
        /*0042*/ 	.short	0x0008


	//----- nvinfo : EIATTR_SW_WAR
	.align		4
.L_43:
        /*0044*/ 	.byte	0x04, 0x36
        /*0046*/ 	.short	(.L_45 - .L_44)
.L_44:
        /*0048*/ 	.word	0x00000008
.L_45:


//--------------------- .nv.info._Z16setRowReadColPadPi --------------------------
	.section	.nv.info._Z16setRowReadColPadPi,"",@"SHT_CUDA_INFO"
	.sectionflags	@""
	.align	4


	//----- nvinfo : EIATTR_CUDA_API_VERSION
	.align		4
        /*0000*/ 	.byte	0x04, 0x37
        /*0002*/ 	.short	(.L_47 - .L_46)
.L_46:
        /*0004*/ 	.word	0x00000082


	//----- nvinfo : EIATTR_KPARAM_INFO
	.align		4
.L_47:
        /*0008*/ 	.byte	0x04, 0x17
        /*000a*/ 	.short	(.L_49 - .L_48)
.L_48:
        /*000c*/ 	.word	0x00000000
        /*0010*/ 	.short	0x0000
        /*0012*/ 	.short	0x0000
        /*0014*/ 	.byte	0x00, 0xf5, 0x21, 0x00


	//----- nvinfo : EIATTR_SPARSE_MMA_MASK
	.align		4
.L_49:
        /*0018*/ 	.byte	0x03, 0x50
        /*001a*/ 	.short	0x0000


	//----- nvinfo : EIATTR_MAXREG_COUNT
	.align		4
        /*001c*/ 	.byte	0x03, 0x1b
        /*001e*/ 	.short	0x00ff


	//----- nvinfo : EIATTR_NUM_BARRIERS
	.align		4
        /*0020*/ 	.byte	0x02, 0x4c
        /*0022*/ 	.byte	0x01
	.zero		1


	//----- nvinfo : EIATTR_MERCURY_ISA_VERSION
	.align		4
        /*0024*/ 	.byte	0x03, 0x5f
        /*0026*/ 	.short	0x0101


	//----- nvinfo : EIATTR_VRC_CTA_INIT_COUNT
	.align		4
        /*0028*/ 	.byte	0x02, 0x4a
	.zero		1
	.zero		1


	//----- nvinfo : EIATTR_EXIT_INSTR_OFFSETS
	.align		4
        /*002c*/ 	.byte	0x04, 0x1c
        /*002e*/ 	.short	(.L_51 - .L_50)


	//   ....[0]....
.L_50:
        /*0030*/ 	.word	0x00000280


	//----- nvinfo : EIATTR_CBANK_PARAM_SIZE
	.align		4
.L_51:
        /*0034*/ 	.byte	0x03, 0x19
        /*0036*/ 	.short	0x0008


	//----- nvinfo : EIATTR_PARAM_CBANK
	.align		4
        /*0038*/ 	.byte	0x04, 0x0a
        /*003a*/ 	.short	(.L_53 - .L_52)
	.align		4
.L_52:
        /*003c*/ 	.word	index@(.nv.constant0._Z16setRowReadColPadPi)
        /*0040*/ 	.short	0x0380
        /*0042*/ 	.short	0x0008


	//----- nvinfo : EIATTR_SW_WAR
	.align		4
.L_53:
        /*0044*/ 	.byte	0x04, 0x36
        /*0046*/ 	.short	(.L_55 - .L_54)
.L_54:
        /*0048*/ 	.word	0x00000008
.L_55:


//--------------------- .nv.info._Z16setRowReadColDynPi --------------------------
	.section	.nv.info._Z16setRowReadColDynPi,"",@"SHT_CUDA_INFO"
	.sectionflags	@""
	.align	4


	//----- nvinfo : EIATTR_CUDA_API_VERSION
	.align		4
        /*0000*/ 	.byte	0x04, 0x37
        /*0002*/ 	.short	(.L_57 - .L_56)
.L_56:
        /*0004*/ 	.word	0x00000082


	//----- nvinfo : EIATTR_KPARAM_INFO
	.align		4
.L_57:
        /*0008*/ 	.byte	0x04, 0x17
        /*000a*/ 	.short	(.L_59 - .L_58)
.L_58:
        /*000c*/ 	.word	0x00000000
        /*0010*/ 	.short	0x0000
        /*0012*/ 	.short	0x0000
        /*0014*/ 	.byte	0x00, 0xf5, 0x21, 0x00


	//----- nvinfo : EIATTR_SPARSE_MMA_MASK
	.align		4
.L_59:
        /*0018*/ 	.byte	0x03, 0x50
        /*001a*/ 	.short	0x0000


	//----- nvinfo : EIATTR_MAXREG_COUNT
	.align		4
        /*001c*/ 	.byte	0x03, 0x1b
        /*001e*/ 	.short	0x00ff


	//----- nvinfo : EIATTR_NUM_BARRIERS
	.align		4
        /*0020*/ 	.byte	0x02, 0x4c
        /*0022*/ 	.byte	0x01
	.zero		1


	//----- nvinfo : EIATTR_MERCURY_ISA_VERSION
	.align		4
        /*0024*/ 	.byte	0x03, 0x5f
        /*0026*/ 	.short	0x0101


	//----- nvinfo : EIATTR_VRC_CTA_INIT_COUNT
	.align		4
        /*0028*/ 	.byte	0x02, 0x4a
	.zero		1
	.zero		1


	//----- nvinfo : EIATTR_EXIT_INSTR_OFFSETS
	.align		4
        /*002c*/ 	.byte	0x04, 0x1c
        /*002e*/ 	.short	(.L_61 - .L_60)


	//   ....[0]....
.L_60:
        /*0030*/ 	.word	0x00000270


	//----- nvinfo : EIATTR_CBANK_PARAM_SIZE
	.align		4
.L_61:
        /*0034*/ 	.byte	0x03, 0x19
        /*0036*/ 	.short	0x0008


	//----- nvinfo : EIATTR_PARAM_CBANK
	.align		4
        /*0038*/ 	.byte	0x04, 0x0a
        /*003a*/ 	.short	(.L_63 - .L_62)
	.align		4
.L_62:
        /*003c*/ 	.word	index@(.nv.constant0._Z16setRowReadColDynPi)
        /*0040*/ 	.short	0x0380
        /*0042*/ 	.short	0x0008


	//----- nvinfo : EIATTR_SW_WAR
	.align		4
.L_63:
        /*0044*/ 	.byte	0x04, 0x36
        /*0046*/ 	.short	(.L_65 - .L_64)
.L_64:
        /*0048*/ 	.word	0x00000008
.L_65:


//--------------------- .nv.info._Z13setRowReadColPi --------------------------
	.section	.nv.info._Z13setRowReadColPi,"",@"SHT_CUDA_INFO"
	.sectionflags	@""
	.align	4


	//----- nvinfo : EIATTR_CUDA_API_VERSION
	.align		4
        /*0000*/ 	.byte	0x04, 0x37
        /*0002*/ 	.short	(.L_67 - .L_66)
.L_66:
        /*0004*/ 	.word	0x00000082


	//----- nvinfo : EIATTR_KPARAM_INFO
	.align		4
.L_67:
        /*0008*/ 	.byte	0x04, 0x17
        /*000a*/ 	.short	(.L_69 - .L_68)
.L_68:
        /*000c*/ 	.word	0x00000000
        /*0010*/ 	.short	0x0000
        /*0012*/ 	.short	0x0000
        /*0014*/ 	.byte	0x00, 0xf5, 0x21, 0x00


	//----- nvinfo : EIATTR_SPARSE_MMA_MASK
	.align		4
.L_69:
        /*0018*/ 	.byte	0x03, 0x50
        /*001a*/ 	.short	0x0000


	//----- nvinfo : EIATTR_MAXREG_COUNT
	.align		4
        /*001c*/ 	.byte	0x03, 0x1b
        /*001e*/ 	.short	0x00ff


	//----- nvinfo : EIATTR_NUM_BARRIERS
	.align		4
        /*0020*/ 	.byte	0x02, 0x4c
        /*0022*/ 	.byte	0x01
	.zero		1


	//----- nvinfo : EIATTR_MERCURY_ISA_VERSION
	.align		4
        /*0024*/ 	.byte	0x03, 0x5f
        /*0026*/ 	.short	0x0101


	//----- nvinfo : EIATTR_VRC_CTA_INIT_COUNT
	.align		4
        /*0028*/ 	.byte	0x02, 0x4a
	.zero		1
	.zero		1


	//----- nvinfo : EIATTR_EXIT_INSTR_OFFSETS
	.align		4
        /*002c*/ 	.byte	0x04, 0x1c
        /*002e*/ 	.short	(.L_71 - .L_70)


	//   ....[0]....
.L_70:
        /*0030*/ 	.word	0x00000280


	//----- nvinfo : EIATTR_CBANK_PARAM_SIZE
	.align		4
.L_71:
        /*0034*/ 	.byte	0x03, 0x19
        /*0036*/ 	.short	0x0008


	//----- nvinfo : EIATTR_PARAM_CBANK
	.align		4
        /*0038*/ 	.byte	0x04, 0x0a
        /*003a*/ 	.short	(.L_73 - .L_72)
	.align		4
.L_72:
        /*003c*/ 	.word	index@(.nv.constant0._Z13setRowReadColPi)
        /*0040*/ 	.short	0x0380
        /*0042*/ 	.short	0x0008


	//----- nvinfo : EIATTR_SW_WAR
	.align		4
.L_73:
        /*0044*/ 	.byte	0x04, 0x36
        /*0046*/ 	.short	(.L_75 - .L_74)
.L_74:
        /*0048*/ 	.word	0x00000008
.L_75:


//--------------------- .nv.info._Z13setColReadColPi --------------------------
	.section	.nv.info._Z13setColReadColPi,"",@"SHT_CUDA_INFO"
	.sectionflags	@""
	.align	4


	//----- nvinfo : EIATTR_CUDA_API_VERSION
	.align		4
        /*0000*/ 	.byte	0x04, 0x37
        /*0002*/ 	.short	(.L_77 - .L_76)
.L_76:
        /*0004*/ 	.word	0x00000082


	//----- nvinfo : EIATTR_KPARAM_INFO
	.align		4
.L_77:
        /*0008*/ 	.byte	0x04, 0x17
        /*000a*/ 	.short	(.L_79 - .L_78)
.L_78:
        /*000c*/ 	.word	0x00000000
        /*0010*/ 	.short	0x0000
        /*0012*/ 	.short	0x0000
        /*0014*/ 	.byte	0x00, 0xf5, 0x21, 0x00


	//----- nvinfo : EIATTR_SPARSE_MMA_MASK
	.align		4
.L_79:
        /*0018*/ 	.byte	0x03, 0x50
        /*001a*/ 	.short	0x0000


	//----- nvinfo : EIATTR_MAXREG_COUNT
	.align		4
        /*001c*/ 	.byte	0x03, 0x1b
        /*001e*/ 	.short	0x00ff


	//----- nvinfo : EIATTR_NUM_BARRIERS
	.align		4
        /*0020*/ 	.byte	0x02, 0x4c
        /*0022*/ 	.byte	0x01
	.zero		1


	//----- nvinfo : EIATTR_MERCURY_ISA_VERSION
	.align		4
        /*0024*/ 	.byte	0x03, 0x5f
        /*0026*/ 	.short	0x0101


	//----- nvinfo : EIATTR_VRC_CTA_INIT_COUNT
	.align		4
        /*0028*/ 	.byte	0x02, 0x4a
	.zero		1
	.zero		1


	//----- nvinfo : EIATTR_EXIT_INSTR_OFFSETS
	.align		4
        /*002c*/ 	.byte	0x04, 0x1c
        /*002e*/ 	.short	(.L_81 - .L_80)


	//   ....[0]....
.L_80:
        /*0030*/ 	.word	0x00000110


	//----- nvinfo : EIATTR_CBANK_PARAM_SIZE
	.align		4
.L_81:
        /*0034*/ 	.byte	0x03, 0x19
        /*0036*/ 	.short	0x0008


	//----- nvinfo : EIATTR_PARAM_CBANK
	.align		4
        /*0038*/ 	.byte	0x04, 0x0a
        /*003a*/ 	.short	(.L_83 - .L_82)
	.align		4
.L_82:
        /*003c*/ 	.word	index@(.nv.constant0._Z13setColReadColPi)
        /*0040*/ 	.short	0x0380
        /*0042*/ 	.short	0x0008


	//----- nvinfo : EIATTR_SW_WAR
	.align		4
.L_83:
        /*0044*/ 	.byte	0x04, 0x36
        /*0046*/ 	.short	(.L_85 - .L_84)
.L_84:
        /*0048*/ 	.word	0x00000008
.L_85:


//--------------------- .nv.info._Z13setRowReadRowPi --------------------------
	.section	.nv.info._Z13setRowReadRowPi,"",@"SHT_CUDA_INFO"
	.sectionflags	@""
	.align	4


	//----- nvinfo : EIATTR_CUDA_API_VERSION
	.align		4
        /*0000*/ 	.byte	0x04, 0x37
        /*0002*/ 	.short	(.L_87 - .L_86)
.L_86:
        /*0004*/ 	.word	0x00000082


	//----- nvinfo : EIATTR_KPARAM_INFO
	.align		4
.L_87:
        /*0008*/ 	.byte	0x04, 0x17
        /*000a*/ 	.short	(.L_89 - .L_88)
.L_88:
        /*000c*/ 	.word	0x00000000
        /*0010*/ 	.short	0x0000
        /*0012*/ 	.short	0x0000
        /*0014*/ 	.byte	0x00, 0xf5, 0x21, 0x00


	//----- nvinfo : EIATTR_SPARSE_MMA_MASK
	.align		4
.L_89:
        /*0018*/ 	.byte	0x03, 0x50
        /*001a*/ 	.short	0x0000


	//----- nvinfo : EIATTR_MAXREG_COUNT
	.align		4
        /*001c*/ 	.byte	0x03, 0x1b
        /*001e*/ 	.short	0x00ff


	//----- nvinfo : EIATTR_NUM_BARRIERS
	.align		4
        /*0020*/ 	.byte	0x02, 0x4c
        /*0022*/ 	.byte	0x01
	.zero		1


	//----- nvinfo : EIATTR_MERCURY_ISA_VERSION
	.align		4
        /*0024*/ 	.byte	0x03, 0x5f
        /*0026*/ 	.short	0x0101


	//----- nvinfo : EIATTR_VRC_CTA_INIT_COUNT
	.align		4
        /*0028*/ 	.byte	0x02, 0x4a
	.zero		1
	.zero		1


	//----- nvinfo : EIATTR_EXIT_INSTR_OFFSETS
	.align		4
        /*002c*/ 	.byte	0x04, 0x1c
        /*002e*/ 	.short	(.L_91 - .L_90)


	//   ....[0]....
.L_90:
        /*0030*/ 	.word	0x00000110


	//----- nvinfo : EIATTR_CBANK_PARAM_SIZE
	.align		4
.L_91:
        /*0034*/ 	.byte	0x03, 0x19
        /*0036*/ 	.short	0x0008


	//----- nvinfo : EIATTR_PARAM_CBANK
	.align		4
        /*0038*/ 	.byte	0x04, 0x0a
        /*003a*/ 	.short	(.L_93 - .L_92)
	.align		4
.L_92:
        /*003c*/ 	.word	index@(.nv.constant0._Z13setRowReadRowPi)
        /*0040*/ 	.short	0x0380
        /*0042*/ 	.short	0x0008


	//----- nvinfo : EIATTR_SW_WAR
	.align		4
.L_93:
        /*0044*/ 	.byte	0x04, 0x36
        /*0046*/ 	.short	(.L_95 - .L_94)
.L_94:
        /*0048*/ 	.word	0x00000008
.L_95:


//--------------------- .nv.callgraph             --------------------------
	.section	.nv.callgraph,"",@"SHT_CUDA_CALLGRAPH"
	.align	4
	.sectionentsize	8
	.align		4
        /*0000*/ 	.word	0x00000000
	.align		4
        /*0004*/ 	.word	0xffffffff
	.align		4
        /*0008*/ 	.word	0x00000000
	.align		4
        /*000c*/ 	.word	0xfffffffe
	.align		4
        /*0010*/ 	.word	0x00000000
	.align		4
        /*0014*/ 	.word	0xfffffffd
	.align		4
        /*0018*/ 	.word	0x00000000
	.align		4
        /*001c*/ 	.word	0xfffffffc


//--------------------- .text._Z19setRowReadColDynPadPi --------------------------
	.section	.text._Z19setRowReadColDynPadPi,"ax",@progbits
	.align	128
        .global         _Z19setRowReadColDynPadPi
        .type           _Z19setRowReadColDynPadPi,@function
        .size           _Z19setRowReadColDynPadPi,(.L_x_6 - _Z19setRowReadColDynPadPi)
        .other          _Z19setRowReadColDynPadPi,@"STO_CUDA_ENTRY STV_DEFAULT"
_Z19setRowReadColDynPadPi:
.text._Z19setRowReadColDynPadPi:
[----:B------:R-:W-:Y:S01]  /*0000*/  LDC R1, c[0x0][0x37c] ;  /* 0x0000df00ff017b82 */ /* 0x000fe20000000800 */
[----:B------:R-:W0:Y:S01]  /*0010*/  LDCU UR6, c[0x0][0x360] ;  /* 0x00006c00ff0677ac */ /* 0x000e220008000800 */
[----:B------:R-:W0:Y:S06]  /*0020*/  S2R R6, SR_TID.Y ;  /* 0x0000000000067919 */ /* 0x000e2c0000002200 */
[----:B------:R-:W1:Y:S01]  /*0030*/  S2UR UR5, SR_CgaCtaId ;  /* 0x00000000000579c3 */ /* 0x000e620000008800 */
[----:B------:R-:W2:Y:S01]  /*0040*/  LDCU UR4, c[0x0][0x364] ;  /* 0x00006c80ff0477ac */ /* 0x000ea20008000800 */
[----:B------:R-:W0:Y:S01]  /*0050*/  S2R R5, SR_TID.X ;  /* 0x0000000000057919 */ /* 0x000e220000002100 */
[----:B--2---:R-:W2:Y:S01]  /*0060*/  I2F.U32.RP R0, UR4 ;  /* 0x0000000400007d06 */ /* 0x004ea20008209000 */
[----:B------:R-:W-:-:S07]  /*0070*/  ISETP.NE.U32.AND P2, PT, RZ, UR4, PT ;  /* 0x00000004ff007c0c */ /* 0x000fce000bf45070 */
[----:B--2---:R-:W2:Y:S01]  /*0080*/  MUFU.RCP R0, R0 ;  /* 0x0000000000007308 */ /* 0x004ea20000001000 */
[----:B0-----:R-:W-:Y:S01]  /*0090*/  IMAD R5, R6, UR6, R5 ;  /* 0x0000000606057c24 */ /* 0x001fe2000f8e0205 */
[----:B--2---:R-:W-:-:S06]  /*00a0*/  IADD3 R2, PT, PT, R0, 0xffffffe, RZ ;  /* 0x0ffffffe00027810 */ /* 0x004fcc0007ffe0ff */
[----:B------:R0:W2:Y:S02]  /*00b0*/  F2I.FTZ.U32.TRUNC.NTZ R3, R2 ;  /* 0x0000000200037305 */ /* 0x0000a4000021f000 */
[----:B0-----:R-:W-:Y:S02]  /*00c0*/  HFMA2 R2, -RZ, RZ, 0, 0 ;  /* 0x00000000ff027431 */ /* 0x001fe400000001ff */
[----:B--2---:R-:W-:-:S04]  /*00d0*/  IMAD.MOV R7, RZ, RZ, -R3 ;  /* 0x000000ffff077224 */ /* 0x004fc800078e0a03 */
[----:B------:R-:W-:-:S04]  /*00e0*/  IMAD R7, R7, UR4, RZ ;  /* 0x0000000407077c24 */ /* 0x000fc8000f8e02ff */
[----:B------:R-:W-:-:S06]  /*00f0*/  IMAD.HI.U32 R4, R3, R7, R2 ;  /* 0x0000000703047227 */ /* 0x000fcc00078e0002 */
[----:B------:R-:W-:-:S04]  /*0100*/  IMAD.HI.U32 R4, R4, R5, RZ ;  /* 0x0000000504047227 */ /* 0x000fc800078e00ff */
[----:B------:R-:W-:-:S04]  /*0110*/  IMAD.MOV R0, RZ, RZ, -R4 ;  /* 0x000000ffff007224 */ /* 0x000fc800078e0a04 */
[----:B------:R-:W-:-:S05]  /*0120*/  IMAD R0, R0, UR4, R5 ;  /* 0x0000000400007c24 */ /* 0x000fca000f8e0205 */
[----:B------:R-:W-:-:S13]  /*0130*/  ISETP.GE.U32.AND P0, PT, R0, UR4, PT ;  /* 0x0000000400007c0c */ /* 0x000fda000bf06070 */
[----:B------:R-:W-:Y:S01]  /*0140*/  @P0 IADD3 R0, PT, PT, R0, -UR4, RZ ;  /* 0x8000000400000c10 */ /* 0x000fe2000fffe0ff */
[----:B------:R-:W-:-:S03]  /*0150*/  @P0 VIADD R4, R4, 0x1 ;  /* 0x0000000104040836 */ /* 0x000fc60000000000 */
[----:B------:R-:W-:-:S13]  /*0160*/  ISETP.GE.U32.AND P1, PT, R0, UR4, PT ;  /* 0x0000000400007c0c */ /* 0x000fda000bf26070 */
[----:B------:R-:W-:Y:S02]  /*0170*/  @P1 IADD3 R4, PT, PT, R4, 0x1, RZ ;  /* 0x0000000104041810 */ /* 0x000fe40007ffe0ff */
[----:B------:R-:W-:-:S05]  /*0180*/  @!P2 LOP3.LUT R4, RZ, UR4, RZ, 0x33, !PT ;  /* 0x00000004ff04ac12 */ /* 0x000fca000f8e33ff */
[----:B------:R-:W-:-:S04]  /*0190*/  IMAD.MOV R0, RZ, RZ, -R4 ;  /* 0x000000ffff007224 */ /* 0x000fc800078e0a04 */
[----:B------:R-:W-:Y:S01]  /*01a0*/  IMAD R0, R0, UR4, R5 ;  /* 0x0000000400007c24 */ /* 0x000fe2000f8e0205 */
[----:B------:R-:W-:Y:S02]  /*01b0*/  UMOV UR4, 0x400 ;  /* 0x0000040000047882 */ /* 0x000fe40000000000 */
[----:B-1----:R-:W-:Y:S01]  /*01c0*/  ULEA UR4, UR5, UR4, 0x18 ;  /* 0x0000000405047291 */ /* 0x002fe2000f8ec0ff */
[----:B------:R-:W-:Y:S01]  /*01d0*/  IMAD R3, R0, UR6, R0 ;  /* 0x0000000600037c24 */ /* 0x000fe2000f8e0200 */
[----:B------:R-:W-:-:S04]  /*01e0*/  IADD3 R0, PT, PT, R5, R6, RZ ;  /* 0x0000000605007210 */ /* 0x000fc80007ffe0ff */
[----:B------:R-:W-:Y:S02]  /*01f0*/  LEA R0, R0, UR4, 0x2 ;  /* 0x0000000400007c11 */ /* 0x000fe4000f8e10ff */
[----:B------:R-:W-:-:S03]  /*0200*/  IADD3 R3, PT, PT, R4, R3, RZ ;  /* 0x0000000304037210 */ /* 0x000fc60007ffe0ff */
[----:B------:R-:W-:Y:S01]  /*0210*/  STS [R0], R5 ;  /* 0x0000000500007388 */ /* 0x000fe20000000800 */
[----:B------:R-:W-:Y:S01]  /*0220*/  LEA R4, R3, UR4, 0x2 ;  /* 0x0000000403047c11 */ /* 0x000fe2000f8e10ff */
[----:B------:R-:W0:Y:S01]  /*0230*/  LDCU.64 UR4, c[0x0][0x358] ;  /* 0x00006b00ff0477ac */ /* 0x000e220008000a00 */
[----:B------:R-:W1:Y:S08]  /*0240*/  LDC.64 R2, c[0x0][0x380] ;  /* 0x0000e000ff027b82 */ /* 0x000e700000000a00 */
[----:B------:R-:W-:Y:S01]  /*0250*/  BAR.SYNC.DEFER_BLOCKING 0x0 ;  /* 0x0000000000007b1d */ /* 0x000fe20000010000 */
[----:B-1----:R-:W-:-:S05]  /*0260*/  IMAD.WIDE.U32 R2, R5, 0x4, R2 ;  /* 0x0000000405027825 */ /* 0x002fca00078e0002 */
[----:B------:R-:W0:Y:S04]  /*0270*/  LDS R7, [R4] ;  /* 0x0000000004077984 */ /* 0x000e280000000800 */
[----:B0-----:R-:W-:Y:S01]  /*0280*/  STG.E desc[UR4][R2.64], R7 ;  /* 0x0000000702007986 */ /* 0x001fe2000c101904 */
[----:B------:R-:W-:Y:S05]  /*0290*/  EXIT ;  /* 0x000000000000794d */ /* 0x000fea0003800000 */
.L_x_0:
[----:B------:R-:W-:-:S00]  /*02a0*/  BRA `(.L_x_0) ;  /* 0xfffffffc00fc7947 */ /* 0x000fc0000383ffff */
[----:B------:R-:W-:-:S00]  /*02b0*/  NOP ;  /* 0x0000000000007918 */ /* 0x000fc00000000000 */
        /* <DEDUP_REMOVED lines=12> */
.L_x_6:


//--------------------- .text._Z16setRowReadColPadPi --------------------------
	.section	.text._Z16setRowReadColPadPi,"ax",@progbits
	.align	128
        .global         _Z16setRowReadColPadPi
        .type           _Z16setRowReadColPadPi,@function
        .size           _Z16setRowReadColPadPi,(.L_x_7 - _Z16setRowReadColPadPi)
        .other          _Z16setRowReadColPadPi,@"STO_CUDA_ENTRY STV_DEFAULT"
_Z16setRowReadColPadPi:
.text._Z16setRowReadColPadPi:
[----:B------:R-:W-:Y:S01]  /*0000*/  LDC R1, c[0x0][0x37c] ;  /* 0x0000df00ff017b82 */ /* 0x000fe20000000800 */
[----:B------:R-:W0:Y:S01]  /*0010*/  LDCU UR4, c[0x0][0x360] ;  /* 0x00006c00ff0477ac */ /* 0x000e220008000800 */
[----:B------:R-:W0:Y:S01]  /*0020*/  S2R R6, SR_TID.Y ;  /* 0x0000000000067919 */ /* 0x000e220000002200 */
[----:B------:R-:W1:Y:S01]  /*0030*/  LDCU UR5, c[0x0][0x364] ;  /* 0x00006c80ff0577ac */ /* 0x000e620008000800 */
[----:B------:R-:W0:Y:S01]  /*0040*/  S2R R7, SR_TID.X ;  /* 0x0000000000077919 */ /* 0x000e220000002100 */
[----:B-1----:R-:W1:Y:S01]  /*0050*/  I2F.U32.RP R0, UR5 ;  /* 0x0000000500007d06 */ /* 0x002e620008209000 */
[----:B------:R-:W-:-:S07]  /*0060*/  ISETP.NE.U32.AND P2, PT, RZ, UR5, PT ;  /* 0x00000005ff007c0c */ /* 0x000fce000bf45070 */
[----:B-1----:R-:W1:Y:S02]  /*0070*/  MUFU.RCP R0, R0 ;  /* 0x0000000000007308 */ /* 0x002e640000001000 */
[----:B-1----:R-:W-:-:S06]  /*0080*/  IADD3 R2, PT, PT, R0, 0xffffffe, RZ ;  /* 0x0ffffffe00027810 */ /* 0x002fcc0007ffe0ff */
[----:B------:R1:W2:Y:S02]  /*0090*/  F2I.FTZ.U32.TRUNC.NTZ R3, R2 ;  /* 0x0000000200037305 */ /* 0x0002a4000021f000 */
[----:B-1----:R-:W-:Y:S01]  /*00a0*/  IMAD.MOV.U32 R2, RZ, RZ, RZ ;  /* 0x000000ffff027224 */ /* 0x002fe200078e00ff */
[----:B--2---:R-:W-:-:S05]  /*00b0*/  IADD3 R5, PT, PT, RZ, -R3, RZ ;  /* 0x80000003ff057210 */ /* 0x004fca0007ffe0ff */
[----:B------:R-:W-:-:S04]  /*00c0*/  IMAD R5, R5, UR5, RZ ;  /* 0x0000000505057c24 */ /* 0x000fc8000f8e02ff */
[----:B------:R-:W-:Y:S02]  /*00d0*/  IMAD.HI.U32 R4, R3, R5, R2 ;  /* 0x0000000503047227 */ /* 0x000fe400078e0002 */
[----:B------:R-:W1:Y:S02]  /*00e0*/  S2R R3, SR_CgaCtaId ;  /* 0x0000000000037919 */ /* 0x000e640000008800 */
[----:B0-----:R-:W-:-:S04]  /*00f0*/  IMAD R5, R6, UR4, R7 ;  /* 0x0000000406057c24 */ /* 0x001fc8000f8e0207 */
[----:B------:R-:W-:-:S05]  /*0100*/  IMAD.HI.U32 R4, R4, R5, RZ ;  /* 0x0000000504047227 */ /* 0x000fca00078e00ff */
[----:B------:R-:W-:-:S05]  /*0110*/  IADD3 R0, PT, PT, -R4, RZ, RZ ;  /* 0x000000ff04007210 */ /* 0x000fca0007ffe1ff */
[----:B------:R-:W-:-:S05]  /*0120*/  IMAD R0, R0, UR5, R5 ;  /* 0x0000000500007c24 */ /* 0x000fca000f8e0205 */
[----:B------:R-:W-:-:S13]  /*0130*/  ISETP.GE.U32.AND P0, PT, R0, UR5, PT ;  /* 0x0000000500007c0c */ /* 0x000fda000bf06070 */
[----:B------:R-:W-:Y:S01]  /*0140*/  @P0 VIADD R0, R0, -UR5 ;  /* 0x8000000500000c36 */ /* 0x000fe20008000000 */
[----:B------:R-:W-:-:S04]  /*0150*/  @P0 IADD3 R4, PT, PT, R4, 0x1, RZ ;  /* 0x0000000104040810 */ /* 0x000fc80007ffe0ff */
[----:B------:R-:W-:Y:S02]  /*0160*/  ISETP.GE.U32.AND P1, PT, R0, UR5, PT ;  /* 0x0000000500007c0c */ /* 0x000fe4000bf26070 */
[----:B------:R-:W-:-:S04]  /*0170*/  MOV R0, 0x400 ;  /* 0x0000040000007802 */ /* 0x000fc80000000f00 */
[----:B-1----:R-:W-:-:S07]  /*0180*/  LEA R3, R3, R0, 0x18 ;  /* 0x0000000003037211 */ /* 0x002fce00078ec0ff */
[----:B------:R-:W-:Y:S02]  /*0190*/  @P1 IADD3 R4, PT, PT, R4, 0x1, RZ ;  /* 0x0000000104041810 */ /* 0x000fe40007ffe0ff */
[----:B------:R-:W-:-:S05]  /*01a0*/  @!P2 LOP3.LUT R4, RZ, UR5, RZ, 0x33, !PT ;  /* 0x00000005ff04ac12 */ /* 0x000fca000f8e33ff */
[----:B------:R-:W-:-:S04]  /*01b0*/  IMAD.MOV R2, RZ, RZ, -R4 ;  /* 0x000000ffff027224 */ /* 0x000fc800078e0a04 */
[----:B------:R-:W-:Y:S01]  /*01c0*/  IMAD R0, R2, UR5, R5 ;  /* 0x0000000502007c24 */ /* 0x000fe2000f8e0205 */
[----:B------:R-:W0:Y:S01]  /*01d0*/  LDCU.64 UR4, c[0x0][0x358] ;  /* 0x00006b00ff0477ac */ /* 0x000e220008000a00 */
[--C-:B------:R-:W-:Y:S02]  /*01e0*/  IMAD R2, R6, 0x84, R3.reuse ;  /* 0x0000008406027824 */ /* 0x100fe400078e0203 */
[----:B------:R-:W-:-:S03]  /*01f0*/  IMAD R3, R0, 0x84, R3 ;  /* 0x0000008400037824 */ /* 0x000fc600078e0203 */
[----:B------:R-:W-:Y:S02]  /*0200*/  LEA R0, R7, R2, 0x2 ;  /* 0x0000000207007211 */ /* 0x000fe400078e10ff */
[----:B------:R-:W-:Y:S02]  /*0210*/  LEA R4, R4, R3, 0x2 ;  /* 0x0000000304047211 */ /* 0x000fe400078e10ff */
[----:B------:R-:W1:Y:S01]  /*0220*/  LDC.64 R2, c[0x0][0x380] ;  /* 0x0000e000ff027b82 */ /* 0x000e620000000a00 */
[----:B------:R-:W-:Y:S07]  /*0230*/  STS [R0], R5 ;  /* 0x0000000500007388 */ /* 0x000fee0000000800 */
[----:B------:R-:W-:Y:S01]  /*0240*/  BAR.SYNC.DEFER_BLOCKING 0x0 ;  /* 0x0000000000007b1d */ /* 0x000fe20000010000 */
[----:B-1----:R-:W-:-:S05]  /*0250*/  IMAD.WIDE.U32 R2, R5, 0x4, R2 ;  /* 0x0000000405027825 */ /* 0x002fca00078e0002 */
[----:B------:R-:W0:Y:S04]  /*0260*/  LDS R7, [R4] ;  /* 0x0000000004077984 */ /* 0x000e280000000800 */
[----:B0-----:R-:W-:Y:S01]  /*0270*/  STG.E desc[UR4][R2.64], R7 ;  /* 0x0000000702007986 */ /* 0x001fe2000c101904 */
[----:B------:R-:W-:Y:S05]  /*0280*/  EXIT ;  /* 0x000000000000794d */ /* 0x000fea0003800000 */
.L_x_1:
        /* <DEDUP_REMOVED lines=15> */
.L_x_7:


//--------------------- .text._Z16setRowReadColDynPi --------------------------
	.section	.text._Z16setRowReadColDynPi,"ax",@progbits
	.align	128
        .global         _Z16setRowReadColDynPi
        .type           _Z16setRowReadColDynPi,@function
        .size           _Z16setRowReadColDynPi,(.L_x_8 - _Z16setRowReadColDynPi)
        .other          _Z16setRowReadColDynPi,@"STO_CUDA_ENTRY STV_DEFAULT"
_Z16setRowReadColDynPi:
.text._Z16setRowReadColDynPi:
[----:B------:R-:W-:Y:S01]  /*0000*/  LDC R1, c[0x0][0x37c] ;  /* 0x0000df00ff017b82 */ /* 0x000fe20000000800 */
[----:B------:R-:W0:Y:S01]  /*0010*/  LDCU UR6, c[0x0][0x360] ;  /* 0x00006c00ff0677ac */ /* 0x000e220008000800 */
[----:B------:R-:W0:Y:S06]  /*0020*/  S2R R5, SR_TID.Y ;  /* 0x0000000000057919 */ /* 0x000e2c0000002200 */
[----:B------:R-:W1:Y:S01]  /*0030*/  S2UR UR5, SR_CgaCtaId ;  /* 0x00000000000579c3 */ /* 0x000e620000008800 */
[----:B------:R-:W2:Y:S01]  /*0040*/  LDCU UR7, c[0x0][0x364] ;  /* 0x00006c80ff0777ac */ /* 0x000ea20008000800 */
[----:B------:R-:W0:Y:S01]  /*0050*/  S2R R6, SR_TID.X ;  /* 0x0000000000067919 */ /* 0x000e220000002100 */
[----:B------:R-:W-:Y:S01]  /*0060*/  UMOV UR4, 0x400 ;  /* 0x0000040000047882 */ /* 0x000fe20000000000 */
[----:B--2---:R-:W2:Y:S01]  /*0070*/  I2F.U32.RP R0, UR7 ;  /* 0x0000000700007d06 */ /* 0x004ea20008209000 */
[----:B------:R-:W-:Y:S01]  /*0080*/  ISETP.NE.U32.AND P2, PT, RZ, UR7, PT ;  /* 0x00000007ff007c0c */ /* 0x000fe2000bf45070 */
[----:B-1----:R-:W-:-:S06]  /*0090*/  ULEA UR4, UR5, UR4, 0x18 ;  /* 0x0000000405047291 */ /* 0x002fcc000f8ec0ff */
[----:B--2---:R-:W1:Y:S01]  /*00a0*/  MUFU.RCP R0, R0 ;  /* 0x0000000000007308 */ /* 0x004e620000001000 */
[----:B0-----:R-:W-:Y:S01]  /*00b0*/  IMAD R5, R5, UR6, R6 ;  /* 0x0000000605057c24 */ /* 0x001fe2000f8e0206 */
[----:B-1----:R-:W-:-:S06]  /*00c0*/  IADD3 R2, PT, PT, R0, 0xffffffe, RZ ;  /* 0x0ffffffe00027810 */ /* 0x002fcc0007ffe0ff */
[----:B------:R0:W1:Y:S02]  /*00d0*/  F2I.FTZ.U32.TRUNC.NTZ R3, R2 ;  /* 0x0000000200037305 */ /* 0x000064000021f000 */
[----:B0-----:R-:W-:Y:S02]  /*00e0*/  HFMA2 R2, -RZ, RZ, 0, 0 ;  /* 0x00000000ff027431 */ /* 0x001fe400000001ff */
[----:B-1----:R-:W-:-:S04]  /*00f0*/  IMAD.MOV R7, RZ, RZ, -R3 ;  /* 0x000000ffff077224 */ /* 0x002fc800078e0a03 */
        /* <DEDUP_REMOVED lines=10> */
[----:B------:R-:W-:-:S04]  /*01a0*/  @!P2 LOP3.LUT R4, RZ, UR7, RZ, 0x33, !PT ;  /* 0x00000007ff04ac12 */ /* 0x000fc8000f8e33ff */
[----:B------:R-:W-:-:S05]  /*01b0*/  IADD3 R0, PT, PT, -R4, RZ, RZ ;  /* 0x000000ff04007210 */ /* 0x000fca0007ffe1ff */
[----:B------:R-:W-:Y:S01]  /*01c0*/  IMAD R3, R0, UR7, R5 ;  /* 0x0000000700037c24 */ /* 0x000fe2000f8e0205 */
[----:B------:R-:W-:-:S03]  /*01d0*/  LEA R0, R5, UR4, 0x2 ;  /* 0x0000000405007c11 */ /* 0x000fc6000f8e10ff */
[----:B------:R-:W-:Y:S02]  /*01e0*/  IMAD R3, R3, UR6, R4 ;  /* 0x0000000603037c24 */ /* 0x000fe4000f8e0204 */
[----:B------:R-:W-:Y:S03]  /*01f0*/  STS [R0], R5 ;  /* 0x0000000500007388 */ /* 0x000fe60000000800 */
[----:B------:R-:W-:Y:S01]  /*0200*/  LEA R4, R3, UR4, 0x2 ;  /* 0x0000000403047c11 */ /* 0x000fe2000f8e10ff */
[----:B------:R-:W-:Y:S08]  /*0210*/  BAR.SYNC.DEFER_BLOCKING 0x0 ;  /* 0x0000000000007b1d */ /* 0x000ff00000010000 */
[----:B------:R-:W0:Y:S01]  /*0220*/  LDC.64 R2, c[0x0][0x380] ;  /* 0x0000e000ff027b82 */ /* 0x000e220000000a00 */
[----:B------:R-:W1:Y:S01]  /*0230*/  LDCU.64 UR4, c[0x0][0x358] ;  /* 0x00006b00ff0477ac */ /* 0x000e620008000a00 */
[----:B------:R-:W1:Y:S01]  /*0240*/  LDS R7, [R4] ;  /* 0x0000000004077984 */ /* 0x000e620000000800 */
[----:B0-----:R-:W-:-:S05]  /*0250*/  IMAD.WIDE.U32 R2, R5, 0x4, R2 ;  /* 0x0000000405027825 */ /* 0x001fca00078e0002 */
[----:B-1----:R-:W-:Y:S01]  /*0260*/  STG.E desc[UR4][R2.64], R7 ;  /* 0x0000000702007986 */ /* 0x002fe2000c101904 */
[----:B------:R-:W-:Y:S05]  /*0270*/  EXIT ;  /* 0x000000000000794d */ /* 0x000fea0003800000 */
.L_x_2:
        /* <DEDUP_REMOVED lines=16> */
.L_x_8:


//--------------------- .text._Z13setRowReadColPi --------------------------
	.section	.text._Z13setRowReadColPi,"ax",@progbits
	.align	128
        .global         _Z13setRowReadColPi
        .type           _Z13setRowReadColPi,@function
        .size           _Z13setRowReadColPi,(.L_x_9 - _Z13setRowReadColPi)
        .other          _Z13setRowReadColPi,@"STO_CUDA_ENTRY STV_DEFAULT"
_Z13setRowReadColPi:
.text._Z13setRowReadColPi:
        /* <DEDUP_REMOVED lines=8> */
[----:B--2---:R-:W2:Y:S02]  /*0080*/  MUFU.RCP R0, R0 ;  /* 0x0000000000007308 */ /* 0x004ea40000001000 */
[----:B--2---:R-:W-:-:S06]  /*0090*/  IADD3 R2, PT, PT, R0, 0xffffffe, RZ ;  /* 0x0ffffffe00027810 */ /* 0x004fcc0007ffe0ff */
[----:B------:R2:W3:Y:S02]  /*00a0*/  F2I.FTZ.U32.TRUNC.NTZ R3, R2 ;  /* 0x0000000200037305 */ /* 0x0004e4000021f000 */
[----:B--2---:R-:W-:Y:S02]  /*00b0*/  HFMA2 R2, -RZ, RZ, 0, 0 ;  /* 0x00000000ff027431 */ /* 0x004fe400000001ff */
[----:B---3--:R-:W-:-:S04]  /*00c0*/  IMAD.MOV R5, RZ, RZ, -R3 ;  /* 0x000000ffff057224 */ /* 0x008fc800078e0a03 */
[----:B------:R-:W-:-:S04]  /*00d0*/  IMAD R5, R5, UR6, RZ ;  /* 0x0000000605057c24 */ /* 0x000fc8000f8e02ff */
[----:B------:R-:W-:-:S04]  /*00e0*/  IMAD.HI.U32 R4, R3, R5, R2 ;  /* 0x0000000503047227 */ /* 0x000fc800078e0002 */
[----:B0-----:R-:W-:Y:S01]  /*00f0*/  IMAD R5, R6, UR4, R7 ;  /* 0x0000000406057c24 */ /* 0x001fe2000f8e0207 */
[----:B------:R-:W-:Y:S02]  /*0100*/  UMOV UR4, 0x400 ;  /* 0x0000040000047882 */ /* 0x000fe40000000000 */
[----:B-1----:R-:W-:Y:S01]  /*0110*/  ULEA UR4, UR5, UR4, 0x18 ;  /* 0x0000000405047291 */ /* 0x002fe2000f8ec0ff */
[----:B------:R-:W-:-:S04]  /*0120*/  IMAD.HI.U32 R4, R4, R5, RZ ;  /* 0x0000000504047227 */ /* 0x000fc800078e00ff */
[----:B------:R-:W-:Y:S01]  /*0130*/  IMAD.MOV R0, RZ, RZ, -R4 ;  /* 0x000000ffff007224 */ /* 0x000fe200078e0a04 */
[----:B------:R-:W-:-:S03]  /*0140*/  LEA R2, R6, UR4, 0x7 ;  /* 0x0000000406027c11 */ /* 0x000fc6000f8e38ff */
        /* <DEDUP_REMOVED lines=8> */
[----:B------:R-:W-:-:S05]  /*01d0*/  IMAD R0, R0, UR6, R5 ;  /* 0x0000000600007c24 */ /* 0x000fca000f8e0205 */
[----:B------:R-:W-:Y:S01]  /*01e0*/  LEA R3, R0, UR4, 0x7 ;  /* 0x0000000400037c11 */ /* 0x000fe2000f8e38ff */
[----:B------:R-:W0:Y:S01]  /*01f0*/  LDCU.64 UR4, c[0x0][0x358] ;  /* 0x00006b00ff0477ac */ /* 0x000e220008000a00 */
        /* <DEDUP_REMOVED lines=9> */
.L_x_3:
        /* <DEDUP_REMOVED lines=15> */
.L_x_9:


//--------------------- .text._Z13setColReadColPi --------------------------
	.section	.text._Z13setColReadColPi,"ax",@progbits
	.align	128
        .global         _Z13setColReadColPi
        .type           _Z13setColReadColPi,@function
        .size           _Z13setColReadColPi,(.L_x_10 - _Z13setColReadColPi)
        .other          _Z13setColReadColPi,@"STO_CUDA_ENTRY STV_DEFAULT"
_Z13setColReadColPi:
.text._Z13setColReadColPi:
[----:B------:R-:W-:Y:S01]  /*0000*/  LDC R1, c[0x0][0x37c] ;  /* 0x0000df00ff017b82 */ /* 0x000fe20000000800 */
[----:B------:R-:W0:Y:S07]  /*0010*/  S2R R2, SR_TID.X ;  /* 0x0000000000027919 */ /* 0x000e2e0000002100 */
[----:B------:R-:W1:Y:S01]  /*0020*/  S2UR UR5, SR_CgaCtaId ;  /* 0x00000000000579c3 */ /* 0x000e620000008800 */
[----:B------:R-:W2:Y:S01]  /*0030*/  LDCU UR6, c[0x0][0x360] ;  /* 0x00006c00ff0677ac */ /* 0x000ea20008000800 */
[----:B------:R-:W2:Y:S01]  /*0040*/  S2R R3, SR_TID.Y ;  /* 0x0000000000037919 */ /* 0x000ea20000002200 */
[----:B------:R-:W-:-:S02]  /*0050*/  UMOV UR4, 0x400 ;  /* 0x0000040000047882 */ /* 0x000fc40000000000 */
[----:B-1----:R-:W-:-:S06]  /*0060*/  ULEA UR4, UR5, UR4, 0x18 ;  /* 0x0000000405047291 */ /* 0x002fcc000f8ec0ff */
[----:B0-----:R-:W-:Y:S01]  /*0070*/  LEA R0, R2, UR4, 0x6 ;  /* 0x0000000402007c11 */ /* 0x001fe2000f8e30ff */
[----:B--2---:R-:W-:-:S03]  /*0080*/  IMAD R5, R3, UR6, R2 ;  /* 0x0000000603057c24 */ /* 0x004fc6000f8e0202 */
[----:B------:R-:W-:Y:S01]  /*0090*/  LEA R0, R3, R0, 0x2 ;  /* 0x0000000003007211 */ /* 0x000fe200078e10ff */
[----:B------:R-:W0:Y:S01]  /*00a0*/  LDCU.64 UR4, c[0x0][0x358] ;  /* 0x00006b00ff0477ac */ /* 0x000e220008000a00 */
[----:B------:R-:W1:Y:S03]  /*00b0*/  LDC.64 R2, c[0x0][0x380] ;  /* 0x0000e000ff027b82 */ /* 0x000e660000000a00 */
[----:B------:R-:W-:Y:S05]  /*00c0*/  STS [R0], R5 ;  /* 0x0000000500007388 */ /* 0x000fea0000000800 */
[----:B------:R-:W-:Y:S01]  /*00d0*/  BAR.SYNC.DEFER_BLOCKING 0x0 ;  /* 0x0000000000007b1d */ /* 0x000fe20000010000 */
[----:B-1----:R-:W-:-:S05]  /*00e0*/  IMAD.WIDE.U32 R2, R5, 0x4, R2 ;  /* 0x0000000405027825 */ /* 0x002fca00078e0002 */
[----:B------:R-:W0:Y:S04]  /*00f0*/  LDS R7, [R0] ;  /* 0x0000000000077984 */ /* 0x000e280000000800 */
[----:B0-----:R-:W-:Y:S01]  /*0100*/  STG.E desc[UR4][R2.64], R7 ;  /* 0x0000000702007986 */ /* 0x001fe2000c101904 */
[----:B------:R-:W-:Y:S05]  /*0110*/  EXIT ;  /* 0x000000000000794d */ /* 0x000fea0003800000 */
.L_x_4:
        /* <DEDUP_REMOVED lines=14> */
.L_x_10:


//--------------------- .text._Z13setRowReadRowPi --------------------------
	.section	.text._Z13setRowReadRowPi,"ax",@progbits
	.align	128
        .global         _Z13setRowReadRowPi
        .type           _Z13setRowReadRowPi,@function
        .size           _Z13setRowReadRowPi,(.L_x_11 - _Z13setRowReadRowPi)
        .other          _Z13setRowReadRowPi,@"STO_CUDA_ENTRY STV_DEFAULT"
_Z13setRowReadRowPi:
.text._Z13setRowReadRowPi:
[----:B------:R-:W-:Y:S01]  /*0000*/  LDC R1, c[0x0][0x37c] ;  /* 0x0000df00ff017b82 */ /* 0x000fe20000000800 */
[----:B------:R-:W0:Y:S07]  /*0010*/  S2R R5, SR_TID.Y ;  /* 0x0000000000057919 */ /* 0x000e2e0000002200 */
[----:B------:R-:W1:Y:S01]  /*0020*/  S2UR UR5, SR_CgaCtaId ;  /* 0x00000000000579c3 */ /* 0x000e620000008800 */
[----:B------:R-:W2:Y:S01]  /*0030*/  LDCU UR6, c[0x0][0x360] ;  /* 0x00006c00ff0677ac */ /* 0x000ea20008000800 */
[----:B------:R-:W2:Y:S01]  /*0040*/  S2R R2, SR_TID.X ;  /* 0x0000000000027919 */ /* 0x000ea20000002100 */
[----:B------:R-:W-:-:S02]  /*0050*/  UMOV UR4, 0x400 ;  /* 0x0000040000047882 */ /* 0x000fc40000000000 */
[----:B-1----:R-:W-:-:S06]  /*0060*/  ULEA UR4, UR5, UR4, 0x18 ;  /* 0x0000000405047291 */ /* 0x002fcc000f8ec0ff */
[C---:B0-----:R-:W-:Y:S01]  /*0070*/  LEA R0, R5.reuse, UR4, 0x7 ;  /* 0x0000000405007c11 */ /* 0x041fe2000f8e38ff */
        /* <DEDUP_REMOVED lines=10> */
.L_x_5:
        /* <DEDUP_REMOVED lines=14> */
.L_x_11:


//--------------------- .nv.shared._Z19setRowReadColDynPadPi --------------------------
	.section	.nv.shared._Z19setRowReadColDynPadPi,"aw",@nobits
	.sectionflags	@""
	.align	16
	.zero		1024


//--------------------- .nv.shared.reserved.0     --------------------------
	.section	.nv.shared.reserved.0,"aw",@nobits
	.weak		__nv_reservedSMEM_offset_0_alias
	.size		__nv_reservedSMEM_offset_0_alias, 0, 64
	.other		__nv_reservedSMEM_offset_0_alias,@"STO_CUDA_RESERVED_SHARED STV_DEFAULT"
__nv_reservedSMEM_offset_0_alias:
	.zero		0
	.zero		64


//--------------------- .nv.shared._Z16setRowReadColPadPi --------------------------
	.section	.nv.shared._Z16setRowReadColPadPi,"aw",@nobits
	.sectionflags	@""
	.align	16
.nv.shared._Z16setRowReadColPadPi:
	.zero		3136


//--------------------- .nv.shared._Z16setRowReadColDynPi --------------------------
	.section	.nv.shared._Z16setRowReadColDynPi,"aw",@nobits
	.sectionflags	@""
	.align	16
	.zero		1024


//--------------------- .nv.shared._Z13setRowReadColPi --------------------------
	.section	.nv.shared._Z13setRowReadColPi,"aw",@nobits
	.sectionflags	@""
	.align	16
.nv.shared._Z13setRowReadColPi:
	.zero		3072


//--------------------- .nv.shared._Z13setColReadColPi --------------------------
	.section	.nv.shared._Z13setColReadColPi,"aw",@nobits
	.sectionflags	@""
	.align	16
.nv.shared._Z13setColReadColPi:
	.zero		3072


//--------------------- .nv.shared._Z13setRowReadRowPi --------------------------
	.section	.nv.shared._Z13setRowReadRowPi,"aw",@nobits
	.sectionflags	@""
	.align	16
.nv.shared._Z13setRowReadRowPi:
	.zero		3072


//--------------------- .nv.constant0._Z19setRowReadColDynPadPi --------------------------
	.section	.nv.constant0._Z19setRowReadColDynPadPi,"a",@progbits
	.sectionflags	@""
	.align	4
.nv.constant0._Z19setRowReadColDynPadPi:
	.zero		904


//--------------------- .nv.constant0._Z16setRowReadColPadPi --------------------------
	.section	.nv.constant0._Z16setRowReadColPadPi,"a",@progbits
	.sectionflags	@""
	.align	4
.nv.constant0._Z16setRowReadColPadPi:
	.zero		904


//--------------------- .nv.constant0._Z16setRowReadColDynPi --------------------------
	.section	.nv.constant0._Z16setRowReadColDynPi,"a",@progbits
	.sectionflags	@""
	.align	4
.nv.constant0._Z16setRowReadColDynPi:
	.zero		904


//--------------------- .nv.constant0._Z13setRowReadColPi --------------------------
	.section	.nv.constant0._Z13setRowReadColPi,"a",@progbits
	.sectionflags	@""
	.align	4
.nv.constant0._Z13setRowReadColPi:
	.zero		904


//--------------------- .nv.constant0._Z13setColReadColPi --------------------------
	.section	.nv.constant0._Z13setColReadColPi,"a",@progbits
	.sectionflags	@""
	.align	4
.nv.constant0._Z13setColReadColPi:
	.zero		904


//--------------------- .nv.constant0._Z13setRowReadRowPi --------------------------
	.section	.nv.constant0._Z13setRowReadRowPi,"a",@progbits
	.sectionflags	@""
	.align	4
.nv.constant0._Z13setRowReadRowPi:
	.zero		904


//--------------------- SYMBOLS --------------------------

	.type		.nv.reservedSmem.offset0,@object
	.size		.nv.reservedSmem.offset0,0x4
	.type		.nv.reservedSmem.cap,@object
	.size		.nv.reservedSmem.cap,0x4
